//
// Generated by NVIDIA NVVM Compiler
//
// Compiler Build ID: CL-36424714
// Cuda compilation tools, release 13.0, V13.0.88
// Based on NVVM 20.0.0
//

.version 9.0
.target sm_100
.address_size 64

	// .globl	_Z18ActivationFunctionPffii
.extern .func  (.param .b32 func_retval0) vprintf
(
	.param .b64 vprintf_param_0,
	.param .b64 vprintf_param_1
)
;
.global .align 1 .b8 $str[13] = {37, 105, 44, 32, 37, 105, 44, 32, 37, 105, 32, 10};
.global .align 1 .b8 $str$1[12] = {37, 102, 44, 32, 101, 110, 32, 37, 105, 32, 10};

.visible .entry _Z18ActivationFunctionPffii(
	.param .u64 .ptr .align 1 _Z18ActivationFunctionPffii_param_0,
	.param .f32 _Z18ActivationFunctionPffii_param_1,
	.param .u32 _Z18ActivationFunctionPffii_param_2,
	.param .u32 _Z18ActivationFunctionPffii_param_3
)
{
	.local .align 8 .b8 	__local_depot0[16];
	.reg .b64 	%SP;
	.reg .b64 	%SPL;
	.reg .pred 	%p<6>;
	.reg .b32 	%r<19>;
	.reg .b32 	%f<18>;
	.reg .b64 	%rd<12>;
	.reg .b64 	%fd<2>;

	mov.u64 	%SPL, __local_depot0;
	cvta.local.u64 	%SP, %SPL;
	ld.param.u64 	%rd2, [_Z18ActivationFunctionPffii_param_0];
	ld.param.f32 	%f1, [_Z18ActivationFunctionPffii_param_1];
	ld.param.u32 	%r2, [_Z18ActivationFunctionPffii_param_2];
	ld.param.u32 	%r3, [_Z18ActivationFunctionPffii_param_3];
	add.u64 	%rd3, %SP, 0;
	add.u64 	%rd1, %SPL, 0;
	mov.u32 	%r4, %tid.x;
	mov.u32 	%r5, %ctaid.x;
	mov.u32 	%r6, %ntid.x;
	mad.lo.s32 	%r7, %r5, %r6, %r4;
	mov.u32 	%r8, %tid.y;
	mov.u32 	%r9, %ctaid.y;
	mov.u32 	%r10, %ntid.y;
	mad.lo.s32 	%r11, %r9, %r10, %r8;
	mad.lo.s32 	%r1, %r2, %r11, %r7;
	st.local.v2.u32 	[%rd1], {%r7, %r11};
	st.local.u32 	[%rd1+8], %r1;
	mov.u64 	%rd4, $str;
	cvta.global.u64 	%rd5, %rd4;
	{ // callseq 0, 0
	.param .b64 param0;
	st.param.b64 	[param0], %rd5;
	.param .b64 param1;
	st.param.b64 	[param1], %rd3;
	.param .b32 retval0;
	call.uni (retval0), 
	vprintf, 
	(
	param0, 
	param1
	);
	ld.param.b32 	%r12, [retval0];
	} // callseq 0
	mul.lo.s32 	%r14, %r3, %r2;
	setp.ge.u32 	%p1, %r1, %r14;
	setp.ge.u32 	%p2, %r7, %r2;
	or.pred  	%p3, %p2, %p1;
	setp.ge.u32 	%p4, %r11, %r3;
	or.pred  	%p5, %p4, %p3;
	@%p5 bra 	$L__BB0_2;
	cvta.to.global.u64 	%rd6, %rd2;
	neg.f32 	%f2, %f1;
	mul.wide.u32 	%rd7, %r1, 4;
	add.s64 	%rd8, %rd6, %rd7;
	ld.global.f32 	%f3, [%rd8];
	mul.f32 	%f4, %f3, %f2;
	fma.rn.f32 	%f5, %f4, 0f3BBB989D, 0f3F000000;
	cvt.sat.f32.f32 	%f6, %f5;
	mov.f32 	%f7, 0f4B400001;
	mov.f32 	%f8, 0f437C0000;
	fma.rm.f32 	%f9, %f6, %f8, %f7;
	add.f32 	%f10, %f9, 0fCB40007F;
	neg.f32 	%f11, %f10;
	fma.rn.f32 	%f12, %f4, 0f3FB8AA3B, %f11;
	fma.rn.f32 	%f13, %f4, 0f32A57060, %f12;
	mov.b32 	%r15, %f9;
	shl.b32 	%r16, %r15, 23;
	mov.b32 	%f14, %r16;
	ex2.approx.ftz.f32 	%f15, %f13;
	fma.rn.f32 	%f16, %f15, %f14, 0f3F800000;
	rcp.rn.f32 	%f17, %f16;
	st.global.f32 	[%rd8], %f17;
	cvt.f64.f32 	%fd1, %f17;
	st.local.f64 	[%rd1], %fd1;
	st.local.u32 	[%rd1+8], %r1;
	mov.u64 	%rd9, $str$1;
	cvta.global.u64 	%rd10, %rd9;
	{ // callseq 1, 0
	.param .b64 param0;
	st.param.b64 	[param0], %rd10;
	.param .b64 param1;
	st.param.b64 	[param1], %rd3;
	.param .b32 retval0;
	call.uni (retval0), 
	vprintf, 
	(
	param0, 
	param1
	);
	ld.param.b32 	%r17, [retval0];
	} // callseq 1
$L__BB0_2:
	ret;

}


// ===== COMPILED SASS (sm_100) =====

	.target	sm_100

	.elftype	@"ET_EXEC"


//--------------------- .note.nv.tkinfo           --------------------------
	.section	.note.nv.tkinfo,"",@"SHT_NOTE"
	.sectionflags	@"SHF_NOTE_NV_TKINFO"
	.tkinfo
        /*0018*/ 	.word	0x00000002
        /*0030*/ 	.string	""
        /*0030*/ 	.string	"ptxas"
        /*0030*/ 	.string	"Cuda compilation tools, release 13.0, V13.0.88"
        /*0030*/ 	.string	"Build cuda_13.0.r13.0/compiler.36424714_0"
        /*0030*/ 	.string	"-arch sm_100 -m 64 "



//--------------------- .note.nv.cuinfo           --------------------------
	.section	.note.nv.cuinfo,"",@"SHT_NOTE"
	.sectionflags	@"SHF_NOTE_NV_CUINFO"
        /*0018*/ 	.short	0x0002
        /*001a*/ 	.short	0x0064
        /*001c*/ 	.short	0x0082
	.zero		2


//--------------------- .nv.info                  --------------------------
	.section	.nv.info,"",@"SHT_CUDA_INFO"
	.align	4


	//----- nvinfo : EIATTR_REGCOUNT
	.align		4
        /*0000*/ 	.byte	0x04, 0x2f
        /*0002*/ 	.short	(.L_3 - .L_2)
	.align		4
.L_2:
        /*0004*/ 	.word	index@(_Z18ActivationFunctionPffii)
        /*0008*/ 	.word	0x00000018


	//----- nvinfo : EIATTR_FRAME_SIZE
	.align		4
.L_3:
        /*000c*/ 	.byte	0x04, 0x11
        /*000e*/ 	.short	(.L_5 - .L_4)
	.align		4
.L_4:
        /*0010*/ 	.word	index@($__internal_0_$__cuda_sm20_rcp_rn_f32_slowpath)
        /*0014*/ 	.word	0x00000010


	//----- nvinfo : EIATTR_FRAME_SIZE
	.align		4
.L_5:
        /*0018*/ 	.byte	0x04, 0x11
        /*001a*/ 	.short	(.L_7 - .L_6)
	.align		4
.L_6:
        /*001c*/ 	.word	index@(_Z18ActivationFunctionPffii)
        /*0020*/ 	.word	0x00000010


	//----- nvinfo : EIATTR_MIN_STACK_SIZE
	.align		4
.L_7:
        /*0024*/ 	.byte	0x04, 0x12
        /*0026*/ 	.short	(.L_9 - .L_8)
	.align		4
.L_8:
        /*0028*/ 	.word	index@(_Z18ActivationFunctionPffii)
        /*002c*/ 	.word	0x00000010
.L_9:


//--------------------- .nv.compat                --------------------------
	.section	.nv.compat,"",@"SHT_CUDA_COMPAT_INFO"
	.align	4
        /*0000*/ 	.byte	0x02, 0x09, 0x00, 0x00, 0x02, 0x02, 0x01, 0x00, 0x02, 0x05, 0x05, 0x00, 0x03, 0x07, 0x01, 0x01
        /*0010*/ 	.byte	0x02, 0x03, 0x00, 0x00, 0x02, 0x06, 0x01, 0x00, 0x04, 0x0b, 0x08, 0x00, 0x09, 0x00, 0x00, 0x00
        /*0020*/ 	.byte	0x00, 0x00, 0x00, 0x00


//--------------------- .nv.info._Z18ActivationFunctionPffii --------------------------
	.section	.nv.info._Z18ActivationFunctionPffii,"",@"SHT_CUDA_INFO"
	.sectionflags	@""
	.align	4


	//----- nvinfo : EIATTR_CUDA_API_VERSION
	.align		4
        /*0000*/ 	.byte	0x04, 0x37
        /*0002*/ 	.short	(.L_11 - .L_10)
.L_10:
        /*0004*/ 	.word	0x00000082


	//----- nvinfo : EIATTR_KPARAM_INFO
	.align		4
.L_11:
        /*0008*/ 	.byte	0x04, 0x17
        /*000a*/ 	.short	(.L_13 - .L_12)
.L_12:
        /*000c*/ 	.word	0x00000000
        /*0010*/ 	.short	0x0003
        /*0012*/ 	.short	0x0010
        /*0014*/ 	.byte	0x00, 0xf0, 0x11, 0x00


	//----- nvinfo : EIATTR_KPARAM_INFO
	.align		4
.L_13:
        /*0018*/ 	.byte	0x04, 0x17
        /*001a*/ 	.short	(.L_15 - .L_14)
.L_14:
        /*001c*/ 	.word	0x00000000
        /*0020*/ 	.short	0x0002
        /*0022*/ 	.short	0x000c
        /*0024*/ 	.byte	0x00, 0xf0, 0x11, 0x00


	//----- nvinfo : EIATTR_KPARAM_INFO
	.align		4
.L_15:
        /*0028*/ 	.byte	0x04, 0x17
        /*002a*/ 	.short	(.L_17 - .L_16)
.L_16:
        /*002c*/ 	.word	0x00000000
        /*0030*/ 	.short	0x0001
        /*0032*/ 	.short	0x0008
        /*0034*/ 	.byte	0x00, 0xf0, 0x11, 0x00


	//----- nvinfo : EIATTR_KPARAM_INFO
	.align		4
.L_17:
        /*0038*/ 	.byte	0x04, 0x17
        /*003a*/ 	.short	(.L_19 - .L_18)
.L_18:
        /*003c*/ 	.word	0x00000000
        /*0040*/ 	.short	0x0000
        /*0042*/ 	.short	0x0000
        /*0044*/ 	.byte	0x00, 0xf5, 0x21, 0x00


	//----- nvinfo : EIATTR_SPARSE_MMA_MASK
	.align		4
.L_19:
        /*0048*/ 	.byte	0x03, 0x50
        /*004a*/ 	.short	0x0000


	//----- nvinfo : EIATTR_MAXREG_COUNT
	.align		4
        /*004c*/ 	.byte	0x03, 0x1b
        /*004e*/ 	.short	0x00ff


	//----- nvinfo : EIATTR_EXTERNS
	.align		4
        /*0050*/ 	.byte	0x04, 0x0f
        /*0052*/ 	.short	(.L_21 - .L_20)


	//   ....[0]....
	.align		4
.L_20:
        /*0054*/ 	.word	index@(vprintf)


	//----- nvinfo : EIATTR_MERCURY_ISA_VERSION
	.align		4
.L_21:
        /*0058*/ 	.byte	0x03, 0x5f
        /*005a*/ 	.short	0x0101


	//----- nvinfo : EIATTR_VRC_CTA_INIT_COUNT
	.align		4
        /*005c*/ 	.byte	0x02, 0x4a
	.zero		1
	.zero		1


	//----- nvinfo : EIATTR_SYSCALL_OFFSETS
	.align		4
        /*0060*/ 	.byte	0x04, 0x46
        /*0062*/ 	.short	(.L_23 - .L_22)


	//   ....[0]....
.L_22:
        /*0064*/ 	.word	0x000001a0


	//   ....[1]....
        /*0068*/ 	.word	0x000004f0


	//----- nvinfo : EIATTR_EXIT_INSTR_OFFSETS
	.align		4
.L_23:
        /*006c*/ 	.byte	0x04, 0x1c
        /*006e*/ 	.short	(.L_25 - .L_24)


	//   ....[0]....
.L_24:
        /*0070*/ 	.word	0x00000210


	//   ....[1]....
        /*0074*/ 	.word	0x00000500


	//----- nvinfo : EIATTR_CRS_STACK_SIZE
	.align		4
.L_25:
        /*0078*/ 	.byte	0x04, 0x1e
        /*007a*/ 	.short	(.L_27 - .L_26)
.L_26:
        /*007c*/ 	.word	0x00000000


	//----- nvinfo : EIATTR_CBANK_PARAM_SIZE
	.align		4
.L_27:
        /*0080*/ 	.byte	0x03, 0x19
        /*0082*/ 	.short	0x0014


	//----- nvinfo : EIATTR_PARAM_CBANK
	.align		4
        /*0084*/ 	.byte	0x04, 0x0a
        /*0086*/ 	.short	(.L_29 - .L_28)
	.align		4
.L_28:
        /*0088*/ 	.word	index@(.nv.constant0._Z18ActivationFunctionPffii)
        /*008c*/ 	.short	0x0380
        /*008e*/ 	.short	0x0014


	//----- nvinfo : EIATTR_SW_WAR
	.align		4
.L_29:
        /*0090*/ 	.byte	0x04, 0x36
        /*0092*/ 	.short	(.L_31 - .L_30)
.L_30:
        /*0094*/ 	.word	0x00000008
.L_31:


//--------------------- .nv.callgraph             --------------------------
	.section	.nv.callgraph,"",@"SHT_CUDA_CALLGRAPH"
	.align	4
	.sectionentsize	8
	.align		4
        /*0000*/ 	.word	0x00000000
	.align		4
        /*0004*/ 	.word	0xffffffff
	.align		4
        /*0008*/ 	.word	index@(_Z18ActivationFunctionPffii)
	.align		4
        /*000c*/ 	.word	index@(vprintf)
	.align		4
        /*0010*/ 	.word	0x00000000
	.align		4
        /*0014*/ 	.word	0xfffffffe
	.align		4
        /*0018*/ 	.word	0x00000000
	.align		4
        /*001c*/ 	.word	0xfffffffd
	.align		4
        /*0020*/ 	.word	0x00000000
	.align		4
        /*0024*/ 	.word	0xfffffffc


//--------------------- .nv.constant4             --------------------------
	.section	.nv.constant4,"a",@progbits
	.align	8
	.align		8
.nv.constant4:
        /*0000*/ 	.dword	vprintf
	.align		8
        /*0008*/ 	.dword	$str
	.align		8
        /*0010*/ 	.dword	$str$1


//--------------------- .text._Z18ActivationFunctionPffii --------------------------
	.section	.text._Z18ActivationFunctionPffii,"ax",@progbits
	.align	128
        .global         _Z18ActivationFunctionPffii
        .type           _Z18ActivationFunctionPffii,@function
        .size           _Z18ActivationFunctionPffii,(.L_x_10 - _Z18ActivationFunctionPffii)
        .other          _Z18ActivationFunctionPffii,@"STO_CUDA_ENTRY STV_DEFAULT"
_Z18ActivationFunctionPffii:
.text._Z18ActivationFunctionPffii:
[----:B------:R-:W0:Y:S01]  /*0000*/  LDC R1, c[0x0][0x37c] ;  /* 0x0000df00ff017b82 */ /* 0x000e220000000800 */
[----:B------:R-:W1:Y:S01]  /*0010*/  S2R R16, SR_TID.X ;  /* 0x0000000000107919 */ /* 0x000e620000002100 */
[----:B------:R-:W2:Y:S06]  /*0020*/  LDCU UR5, c[0x0][0x2fc] ;  /* 0x00005f80ff0577ac */ /* 0x000eac0008000800 */
[----:B------:R-:W1:Y:S01]  /*0030*/  LDC R3, c[0x0][0x360] ;  /* 0x0000d800ff037b82 */ /* 0x000e620000000800 */
[----:B0-----:R-:W-:Y:S01]  /*0040*/  VIADD R1, R1, 0xfffffff0 ;  /* 0xfffffff001017836 */ /* 0x001fe20000000000 */
[----:B------:R-:W0:Y:S01]  /*0050*/  S2R R17, SR_TID.Y ;  /* 0x0000000000117919 */ /* 0x000e220000002200 */
[----:B------:R-:W3:Y:S05]  /*0060*/  LDCU UR7, c[0x0][0x38c] ;  /* 0x00007180ff0777ac */ /* 0x000eea0008000800 */
[----:B------:R-:W1:Y:S08]  /*0070*/  S2UR UR4, SR_CTAID.X ;  /* 0x00000000000479c3 */ /* 0x000e700000002500 */
[----:B------:R-:W0:Y:S08]  /*0080*/  S2UR UR6, SR_CTAID.Y ;  /* 0x00000000000679c3 */ /* 0x000e300000002600 */
[----:B------:R-:W0:Y:S01]  /*0090*/  LDC R0, c[0x0][0x364] ;  /* 0x0000d900ff007b82 */ /* 0x000e220000000800 */
[----:B-1----:R-:W-:Y:S01]  /*00a0*/  IMAD R16, R3, UR4, R16 ;  /* 0x0000000403107c24 */ /* 0x002fe2000f8e0210 */
[----:B------:R-:W1:Y:S01]  /*00b0*/  LDCU UR4, c[0x0][0x2f8] ;  /* 0x00005f00ff0477ac */ /* 0x000e620008000800 */
[----:B0-----:R-:W-:Y:S01]  /*00c0*/  IMAD R17, R0, UR6, R17 ;  /* 0x0000000600117c24 */ /* 0x001fe2000f8e0211 */
[----:B------:R-:W-:-:S02]  /*00d0*/  MOV R0, 0x0 ;  /* 0x0000000000007802 */ /* 0x000fc40000000f00 */
[----:B-1----:R-:W-:Y:S01]  /*00e0*/  IADD3 R19, P0, PT, R1, UR4, RZ ;  /* 0x0000000401137c10 */ /* 0x002fe2000ff1e0ff */
[----:B---3--:R-:W-:Y:S01]  /*00f0*/  IMAD R2, R17, UR7, R16 ;  /* 0x0000000711027c24 */ /* 0x008fe2000f8e0210 */
[----:B------:R0:W1:Y:S01]  /*0100*/  LDC.64 R8, c[0x4][R0] ;  /* 0x0100000000087b82 */ /* 0x0000620000000a00 */
[----:B------:R0:W-:Y:S01]  /*0110*/  STL.64 [R1], R16 ;  /* 0x0000001001007387 */ /* 0x0001e20000100a00 */
[----:B------:R-:W3:Y:S01]  /*0120*/  LDCU.64 UR6, c[0x4][0x8] ;  /* 0x01000100ff0677ac */ /* 0x000ee20008000a00 */
[----:B--2---:R-:W-:Y:S02]  /*0130*/  IMAD.X R18, RZ, RZ, UR5, P0 ;  /* 0x00000005ff127e24 */ /* 0x004fe400080e06ff */
[----:B------:R0:W-:Y:S01]  /*0140*/  STL [R1+0x8], R2 ;  /* 0x0000080201007387 */ /* 0x0001e20000100800 */
[----:B------:R-:W-:Y:S02]  /*0150*/  IMAD.MOV.U32 R6, RZ, RZ, R19 ;  /* 0x000000ffff067224 */ /* 0x000fe400078e0013 */
[----:B------:R-:W-:-:S02]  /*0160*/  IMAD.MOV.U32 R7, RZ, RZ, R18 ;  /* 0x000000ffff077224 */ /* 0x000fc400078e0012 */
[----:B---3--:R-:W-:Y:S01]  /*0170*/  IMAD.U32 R4, RZ, RZ, UR6 ;  /* 0x00000006ff047e24 */ /* 0x008fe2000f8e00ff */
[----:B0-----:R-:W-:-:S07]  /*0180*/  MOV R5, UR7 ;  /* 0x0000000700057c02 */ /* 0x001fce0008000f00 */
[----:B------:R-:W-:-:S07]  /*0190*/  LEPC R20, `(.L_x_0) ;  /* 0x000000001014794e */ /* 0x000fce0000000000 */
[----:B-1----:R-:W-:Y:S05]  /*01a0*/  CALL.ABS.NOINC R8 ;  /* 0x0000000008007343 */ /* 0x002fea0003c00000 */
.L_x_0:
[----:B------:R-:W0:Y:S01]  /*01b0*/  LDCU UR5, c[0x0][0x390] ;  /* 0x00007200ff0577ac */ /* 0x000e220008000800 */
[----:B------:R-:W0:Y:S02]  /*01c0*/  LDCU UR6, c[0x0][0x38c] ;  /* 0x00007180ff0677ac */ /* 0x000e240008000800 */
[----:B0-----:R-:W-:-:S06]  /*01d0*/  UIMAD UR4, UR6, UR5, URZ ;  /* 0x00000005060472a4 */ /* 0x001fcc000f8e02ff */
[----:B------:R-:W-:-:S04]  /*01e0*/  ISETP.GE.U32.AND P0, PT, R2, UR4, PT ;  /* 0x0000000402007c0c */ /* 0x000fc8000bf06070 */
[----:B------:R-:W-:-:S04]  /*01f0*/  ISETP.GE.U32.OR P0, PT, R16, UR6, P0 ;  /* 0x0000000610007c0c */ /* 0x000fc80008706470 */
[----:B------:R-:W-:-:S13]  /*0200*/  ISETP.GE.U32.OR P0, PT, R17, UR5, P0 ;  /* 0x0000000511007c0c */ /* 0x000fda0008706470 */
[----:B------:R-:W-:Y:S05]  /*0210*/  @P0 EXIT ;  /* 0x000000000000094d */ /* 0x000fea0003800000 */
[----:B------:R-:W0:Y:S08]  /*0220*/  LDC.64 R6, c[0x0][0x358] ;  /* 0x0000d600ff067b82 */ /* 0x000e300000000a00 */
[----:B------:R-:W1:Y:S01]  /*0230*/  LDC.64 R8, c[0x0][0x380] ;  /* 0x0000e000ff087b82 */ /* 0x000e620000000a00 */
[----:B0-----:R-:W-:Y:S02]  /*0240*/  R2UR UR4, R6 ;  /* 0x00000000060472ca */ /* 0x001fe400000e0000 */
[----:B------:R-:W-:Y:S01]  /*0250*/  R2UR UR5, R7 ;  /* 0x00000000070572ca */ /* 0x000fe200000e0000 */
[----:B-1----:R-:W-:-:S12]  /*0260*/  IMAD.WIDE.U32 R8, R2, 0x4, R8 ;  /* 0x0000000402087825 */ /* 0x002fd800078e0008 */
[----:B------:R-:W2:Y:S01]  /*0270*/  LDG.E R0, desc[UR4][R8.64] ;  /* 0x0000000408007981 */ /* 0x000ea2000c1e1900 */
[----:B------:R-:W2:Y:S01]  /*0280*/  LDCU UR4, c[0x0][0x388] ;  /* 0x00007100ff0477ac */ /* 0x000ea20008000800 */
[----:B------:R-:W-:Y:S02]  /*0290*/  HFMA2 R4, -RZ, RZ, 3.7421875, 0 ;  /* 0x437c0000ff047431 */ /* 0x000fe400000001ff */
[----:B------:R-:W-:Y:S01]  /*02a0*/  IMAD.MOV.U32 R3, RZ, RZ, 0x3bbb989d ;  /* 0x3bbb989dff037424 */ /* 0x000fe200078e00ff */
[----:B------:R-:W-:Y:S01]  /*02b0*/  BSSY.RECONVERGENT B0, `(.L_x_1) ;  /* 0x0000015000007945 */ /* 0x000fe20003800200 */
[----:B--2---:R-:W-:-:S04]  /*02c0*/  FMUL R0, R0, -UR4 ;  /* 0x8000000400007c20 */ /* 0x004fc80008400000 */
[----:B------:R-:W-:-:S04]  /*02d0*/  FFMA.SAT R3, R0, R3, 0.5 ;  /* 0x3f00000000037423 */ /* 0x000fc80000002003 */
[----:B------:R-:W-:-:S04]  /*02e0*/  FFMA.RM R3, R3, R4, 12582913 ;  /* 0x4b40000103037423 */ /* 0x000fc80000004004 */
[C---:B------:R-:W-:Y:S01]  /*02f0*/  FADD R5, R3.reuse, -12583039 ;  /* 0xcb40007f03057421 */ /* 0x040fe20000000000 */
[----:B------:R-:W-:-:S03]  /*0300*/  IMAD.SHL.U32 R3, R3, 0x800000, RZ ;  /* 0x0080000003037824 */ /* 0x000fc600078e00ff */
[----:B------:R-:W-:-:S04]  /*0310*/  FFMA R5, R0, 1.4426950216293334961, -R5 ;  /* 0x3fb8aa3b00057823 */ /* 0x000fc80000000805 */
[----:B------:R-:W-:-:S04]  /*0320*/  FFMA R5, R0, 1.925963033500011079e-08, R5 ;  /* 0x32a5706000057823 */ /* 0x000fc80000000005 */
[----:B------:R-:W0:Y:S02]  /*0330*/  MUFU.EX2 R0, R5 ;  /* 0x0000000500007308 */ /* 0x000e240000000800 */
[----:B0-----:R-:W-:-:S04]  /*0340*/  FFMA R0, R3, R0, 1 ;  /* 0x3f80000003007423 */ /* 0x001fc80000000000 */
[----:B------:R-:W-:-:S05]  /*0350*/  VIADD R3, R0, 0x1800000 ;  /* 0x0180000000037836 */ /* 0x000fca0000000000 */
[----:B------:R-:W-:-:S04]  /*0360*/  LOP3.LUT R3, R3, 0x7f800000, RZ, 0xc0, !PT ;  /* 0x7f80000003037812 */ /* 0x000fc800078ec0ff */
[----:B------:R-:W-:-:S13]  /*0370*/  ISETP.GT.U32.AND P0, PT, R3, 0x1ffffff, PT ;  /* 0x01ffffff0300780c */ /* 0x000fda0003f04070 */
[----:B------:R-:W-:Y:S05]  /*0380*/  @P0 BRA `(.L_x_2) ;  /* 0x00000000000c0947 */ /* 0x000fea0003800000 */
[----:B------:R-:W-:-:S07]  /*0390*/  MOV R4, 0x3b0 ;  /* 0x000003b000047802 */ /* 0x000fce0000000f00 */
[----:B------:R-:W-:Y:S05]  /*03a0*/  CALL.REL.NOINC `($__internal_0_$__cuda_sm20_rcp_rn_f32_slowpath) ;  /* 0x0000000000587944 */ /* 0x000fea0003c00000 */
[----:B------:R-:W-:Y:S05]  /*03b0*/  BRA `(.L_x_3) ;  /* 0x0000000000107947 */ /* 0x000fea0003800000 */
.L_x_2:
[----:B------:R-:W0:Y:S02]  /*03c0*/  MUFU.RCP R3, R0 ;  /* 0x0000000000037308 */ /* 0x000e240000001000 */
[----:B0-----:R-:W-:-:S04]  /*03d0*/  FFMA R4, R0, R3, -1 ;  /* 0xbf80000000047423 */ /* 0x001fc80000000003 */
[----:B------:R-:W-:-:S04]  /*03e0*/  FADD.FTZ R4, -R4, -RZ ;  /* 0x800000ff04047221 */ /* 0x000fc80000010100 */
[----:B------:R-:W-:-:S07]  /*03f0*/  FFMA R3, R3, R4, R3 ;  /* 0x0000000403037223 */ /* 0x000fce0000000003 */
.L_x_3:
[----:B------:R-:W-:Y:S05]  /*0400*/  BSYNC.RECONVERGENT B0 ;  /* 0x0000000000007941 */ /* 0x000fea0003800200 */
.L_x_1:
[----:B------:R-:W0:Y:S01]  /*0410*/  F2F.F64.F32 R10, R3 ;  /* 0x00000003000a7310 */ /* 0x000e220000201800 */
[----:B------:R-:W-:Y:S01]  /*0420*/  R2UR UR6, R6 ;  /* 0x00000000060672ca */ /* 0x000fe200000e0000 */
[----:B------:R1:W-:Y:S01]  /*0430*/  STL [R1+0x8], R2 ;  /* 0x0000080201007387 */ /* 0x0003e20000100800 */
[----:B------:R-:W-:Y:S01]  /*0440*/  R2UR UR7, R7 ;  /* 0x00000000070772ca */ /* 0x000fe200000e0000 */
[----:B------:R-:W2:Y:S01]  /*0450*/  LDCU.64 UR4, c[0x4][0x10] ;  /* 0x01000200ff0477ac */ /* 0x000ea20008000a00 */
[----:B------:R-:W-:Y:S01]  /*0460*/  MOV R0, 0x0 ;  /* 0x0000000000007802 */ /* 0x000fe20000000f00 */
[----:B------:R-:W-:Y:S02]  /*0470*/  IMAD.MOV.U32 R6, RZ, RZ, R19 ;  /* 0x000000ffff067224 */ /* 0x000fe400078e0013 */
[----:B------:R-:W-:Y:S01]  /*0480*/  IMAD.MOV.U32 R7, RZ, RZ, R18 ;  /* 0x000000ffff077224 */ /* 0x000fe200078e0012 */
[----:B------:R1:W3:Y:S01]  /*0490*/  LDC.64 R12, c[0x4][R0] ;  /* 0x01000000000c7b82 */ /* 0x0002e20000000a00 */
[----:B0-----:R1:W-:Y:S06]  /*04a0*/  STL.64 [R1], R10 ;  /* 0x0000000a01007387 */ /* 0x0013ec0000100a00 */
[----:B------:R1:W-:Y:S01]  /*04b0*/  STG.E desc[UR6][R8.64], R3 ;  /* 0x0000000308007986 */ /* 0x0003e2000c101906 */
[----:B--2---:R-:W-:Y:S01]  /*04c0*/  IMAD.U32 R4, RZ, RZ, UR4 ;  /* 0x00000004ff047e24 */ /* 0x004fe2000f8e00ff */
[----:B------:R-:W-:-:S07]  /*04d0*/  MOV R5, UR5 ;  /* 0x0000000500057c02 */ /* 0x000fce0008000f00 */
[----:B------:R-:W-:-:S07]  /*04e0*/  LEPC R20, `(.L_x_4) ;  /* 0x000000001014794e */ /* 0x000fce0000000000 */
[----:B-1-3--:R-:W-:Y:S05]  /*04f0*/  CALL.ABS.NOINC R12 ;  /* 0x000000000c007343 */ /* 0x00afea0003c00000 */
.L_x_4:
[----:B------:R-:W-:Y:S05]  /*0500*/  EXIT ;  /* 0x000000000000794d */ /* 0x000fea0003800000 */
        .weak           $__internal_0_$__cuda_sm20_rcp_rn_f32_slowpath
        .type           $__internal_0_$__cuda_sm20_rcp_rn_f32_slowpath,@function
        .size           $__internal_0_$__cuda_sm20_rcp_rn_f32_slowpath,(.L_x_10 - $__internal_0_$__cuda_sm20_rcp_rn_f32_slowpath)
$__internal_0_$__cuda_sm20_rcp_rn_f32_slowpath:
[----:B------:R-:W-:Y:S01]  /*0510*/  SHF.L.U32 R3, R0, 0x1, RZ ;  /* 0x0000000100037819 */ /* 0x000fe200000006ff */
[----:B------:R-:W-:Y:S03]  /*0520*/  BSSY.RECONVERGENT B1, `(.L_x_5) ;  /* 0x0000030000017945 */ /* 0x000fe60003800200 */
[----:B------:R-:W-:-:S04]  /*0530*/  SHF.R.U32.HI R3, RZ, 0x18, R3 ;  /* 0x00000018ff037819 */ /* 0x000fc80000011603 */
[----:B------:R-:W-:-:S13]  /*0540*/  ISETP.NE.U32.AND P0, PT, R3, RZ, PT ;  /* 0x000000ff0300720c */ /* 0x000fda0003f05070 */
[----:B------:R-:W-:Y:S05]  /*0550*/  @P0 BRA `(.L_x_6) ;  /* 0x0000000000280947 */ /* 0x000fea0003800000 */
[----:B------:R-:W-:-:S05]  /*0560*/  IMAD.SHL.U32 R3, R0, 0x2, RZ ;  /* 0x0000000200037824 */ /* 0x000fca00078e00ff */
[----:B------:R-:W-:-:S13]  /*0570*/  ISETP.NE.AND P0, PT, R3, RZ, PT ;  /* 0x000000ff0300720c */ /* 0x000fda0003f05270 */
[----:B------:R-:W-:Y:S01]  /*0580*/  @P0 FFMA R10, R0, 1.84467440737095516160e+19, RZ ;  /* 0x5f800000000a0823 */ /* 0x000fe200000000ff */
[----:B------:R-:W-:Y:S08]  /*0590*/  @!P0 MUFU.RCP R5, R0 ;  /* 0x0000000000058308 */ /* 0x000ff00000001000 */
[----:B------:R-:W0:Y:S02]  /*05a0*/  @P0 MUFU.RCP R3, R10 ;  /* 0x0000000a00030308 */ /* 0x000e240000001000 */
[----:B0-----:R-:W-:-:S04]  /*05b0*/  @P0 FFMA R11, R10, R3, -1 ;  /* 0xbf8000000a0b0423 */ /* 0x001fc80000000003 */
[----:B------:R-:W-:-:S04]  /*05c0*/  @P0 FADD.FTZ R12, -R11, -RZ ;  /* 0x800000ff0b0c0221 */ /* 0x000fc80000010100 */
[----:B------:R-:W-:-:S04]  /*05d0*/  @P0 FFMA R3, R3, R12, R3 ;  /* 0x0000000c03030223 */ /* 0x000fc80000000003 */
[----:B------:R-:W-:Y:S01]  /*05e0*/  @P0 FFMA R5, R3, 1.84467440737095516160e+19, RZ ;  /* 0x5f80000003050823 */ /* 0x000fe200000000ff */
[----:B------:R-:W-:Y:S06]  /*05f0*/  BRA `(.L_x_7) ;  /* 0x0000000000887947 */ /* 0x000fec0003800000 */
.L_x_6:
[----:B------:R-:W-:-:S05]  /*0600*/  VIADD R5, R3, 0xffffff03 ;  /* 0xffffff0303057836 */ /* 0x000fca0000000000 */
[----:B------:R-:W-:-:S13]  /*0610*/  ISETP.GT.U32.AND P0, PT, R5, 0x1, PT ;  /* 0x000000010500780c */ /* 0x000fda0003f04070 */
[----:B------:R-:W-:Y:S05]  /*0620*/  @P0 BRA `(.L_x_8) ;  /* 0x0000000000780947 */ /* 0x000fea0003800000 */
[----:B------:R-:W-:Y:S01]  /*0630*/  LOP3.LUT R10, R0, 0x7fffff, RZ, 0xc0, !PT ;  /* 0x007fffff000a7812 */ /* 0x000fe200078ec0ff */
[----:B------:R-:W-:Y:S01]  /*0640*/  HFMA2 R14, -RZ, RZ, 0, 1.78813934326171875e-07 ;  /* 0x00000003ff0e7431 */ /* 0x000fe200000001ff */
[----:B------:R-:W-:Y:S02]  /*0650*/  IADD3 R3, PT, PT, R3, -0xfc, RZ ;  /* 0xffffff0403037810 */ /* 0x000fe40007ffe0ff */
[----:B------:R-:W-:-:S04]  /*0660*/  LOP3.LUT R10, R10, 0x3f800000, RZ, 0xfc, !PT ;  /* 0x3f8000000a0a7812 */ /* 0x000fc800078efcff */
[----:B------:R-:W0:Y:S01]  /*0670*/  MUFU.RCP R11, R10 ;  /* 0x0000000a000b7308 */ /* 0x000e220000001000 */
[----:B------:R-:W-:Y:S01]  /*0680*/  SHF.L.U32 R15, R14, R5, RZ ;  /* 0x000000050e0f7219 */ /* 0x000fe200000006ff */
[----:B0-----:R-:W-:-:S04]  /*0690*/  FFMA R12, R10, R11, -1 ;  /* 0xbf8000000a0c7423 */ /* 0x001fc8000000000b */
[----:B------:R-:W-:-:S04]  /*06a0*/  FADD.FTZ R12, -R12, -RZ ;  /* 0x800000ff0c0c7221 */ /* 0x000fc80000010100 */
[CCC-:B------:R-:W-:Y:S01]  /*06b0*/  FFMA.RM R13, R11.reuse, R12.reuse, R11.reuse ;  /* 0x0000000c0b0d7223 */ /* 0x1c0fe2000000400b */
[----:B------:R-:W-:-:S04]  /*06c0*/  FFMA.RP R12, R11, R12, R11 ;  /* 0x0000000c0b0c7223 */ /* 0x000fc8000000800b */
[C---:B------:R-:W-:Y:S02]  /*06d0*/  LOP3.LUT R11, R13.reuse, 0x7fffff, RZ, 0xc0, !PT ;  /* 0x007fffff0d0b7812 */ /* 0x040fe400078ec0ff */
[----:B------:R-:W-:Y:S02]  /*06e0*/  FSETP.NEU.FTZ.AND P0, PT, R13, R12, PT ;  /* 0x0000000c0d00720b */ /* 0x000fe40003f1d000 */
[----:B------:R-:W-:Y:S02]  /*06f0*/  LOP3.LUT R12, R11, 0x800000, RZ, 0xfc, !PT ;  /* 0x008000000b0c7812 */ /* 0x000fe400078efcff */
[----:B------:R-:W-:Y:S02]  /*0700*/  SEL R11, RZ, 0xffffffff, !P0 ;  /* 0xffffffffff0b7807 */ /* 0x000fe40004000000 */
[----:B------:R-:W-:Y:S02]  /*0710*/  LOP3.LUT R10, R15, R12, RZ, 0xc0, !PT ;  /* 0x0000000c0f0a7212 */ /* 0x000fe400078ec0ff */
[----:B------:R-:W-:Y:S01]  /*0720*/  SHF.R.U32.HI R3, RZ, R3, R12 ;  /* 0x00000003ff037219 */ /* 0x000fe2000001160c */
[----:B------:R-:W-:Y:S01]  /*0730*/  IMAD.MOV R11, RZ, RZ, -R11 ;  /* 0x000000ffff0b7224 */ /* 0x000fe200078e0a0b */
[----:B------:R-:W-:-:S04]  /*0740*/  SHF.R.U32.HI R10, RZ, R5, R10 ;  /* 0x00000005ff0a7219 */ /* 0x000fc8000001160a */
[----:B------:R-:W-:Y:S02]  /*0750*/  LOP3.LUT P1, RZ, R11, R5, R12, 0xf8, !PT ;  /* 0x000000050bff7212 */ /* 0x000fe4000782f80c */
[C---:B------:R-:W-:Y:S02]  /*0760*/  LOP3.LUT P0, RZ, R10.reuse, 0x1, RZ, 0xc0, !PT ;  /* 0x000000010aff7812 */ /* 0x040fe4000780c0ff */
[----:B------:R-:W-:-:S04]  /*0770*/  LOP3.LUT P2, RZ, R10, 0x2, RZ, 0xc0, !PT ;  /* 0x000000020aff7812 */ /* 0x000fc8000784c0ff */
[----:B------:R-:W-:Y:S02]  /*0780*/  PLOP3.LUT P0, PT, P0, P1, P2, 0xe0, 0x0 ;  /* 0x000000000000781c */ /* 0x000fe40000703c20 */
[----:B------:R-:W-:Y:S02]  /*0790*/  LOP3.LUT P1, RZ, R0, 0x7fffff, RZ, 0xc0, !PT ;  /* 0x007fffff00ff7812 */ /* 0x000fe4000782c0ff */
[----:B------:R-:W-:-:S05]  /*07a0*/  SEL R5, RZ, 0x1, !P0 ;  /* 0x00000001ff057807 */ /* 0x000fca0004000000 */
[----:B------:R-:W-:-:S05]  /*07b0*/  IMAD.MOV R5, RZ, RZ, -R5 ;  /* 0x000000ffff057224 */ /* 0x000fca00078e0a05 */
[----:B------:R-:W-:-:S13]  /*07c0*/  ISETP.GE.AND P0, PT, R5, RZ, PT ;  /* 0x000000ff0500720c */ /* 0x000fda0003f06270 */
[----:B------:R-:W-:-:S04]  /*07d0*/  @!P0 VIADD R3, R3, 0x1 ;  /* 0x0000000103038836 */ /* 0x000fc80000000000 */
[----:B------:R-:W-:-:S05]  /*07e0*/  @!P1 IMAD.SHL.U32 R3, R3, 0x2, RZ ;  /* 0x0000000203039824 */ /* 0x000fca00078e00ff */
[----:B------:R-:W-:Y:S01]  /*07f0*/  LOP3.LUT R5, R3, 0x80000000, R0, 0xf8, !PT ;  /* 0x8000000003057812 */ /* 0x000fe200078ef800 */
[----:B------:R-:W-:Y:S06]  /*0800*/  BRA `(.L_x_7) ;  /* 0x0000000000047947 */ /* 0x000fec0003800000 */
.L_x_8:
[----:B------:R0:W1:Y:S02]  /*0810*/  MUFU.RCP R5, R0 ;  /* 0x0000000000057308 */ /* 0x0000640000001000 */
.L_x_7:
[----:B------:R-:W-:Y:S05]  /*0820*/  BSYNC.RECONVERGENT B1 ;  /* 0x0000000000017941 */ /* 0x000fea0003800200 */
.L_x_5:
[----:B-1----:R-:W-:Y:S01]  /*0830*/  MOV R3, R5 ;  /* 0x0000000500037202 */ /* 0x002fe20000000f00 */
[----:B------:R-:W-:-:S04]  /*0840*/  IMAD.MOV.U32 R5, RZ, RZ, 0x0 ;  /* 0x00000000ff057424 */ /* 0x000fc800078e00ff */
[----:B0-----:R-:W-:Y:S05]  /*0850*/  RET.REL.NODEC R4 `(_Z18ActivationFunctionPffii) ;  /* 0xfffffff404e87950 */ /* 0x001fea0003c3ffff */
.L_x_9:
[----:B------:R-:W-:-:S00]  /*0860*/  BRA `(.L_x_9) ;  /* 0xfffffffc00fc7947 */ /* 0x000fc0000383ffff */
[----:B------:R-:W-:-:S00]  /*0870*/  NOP ;  /* 0x0000000000007918 */ /* 0x000fc00000000000 */
        /* <DEDUP_REMOVED lines=8> */
.L_x_10:


//--------------------- .nv.global.init           --------------------------
	.section	.nv.global.init,"aw",@progbits
.nv.global.init:
	.type		$str$1,@object
	.size		$str$1,($str - $str$1)
$str$1:
        /*0000*/ 	.byte	0x25, 0x66, 0x2c, 0x20, 0x65, 0x6e, 0x20, 0x25, 0x69, 0x20, 0x0a, 0x00
	.type		$str,@object
	.size		$str,(.L_0 - $str)
$str:
        /*000c*/ 	.byte	0x25, 0x69, 0x2c, 0x20, 0x25, 0x69, 0x2c, 0x20, 0x25, 0x69, 0x20, 0x0a, 0x00
.L_0:


//--------------------- .nv.shared.reserved.0     --------------------------
	.section	.nv.shared.reserved.0,"aw",@nobits
	.weak		__nv_reservedSMEM_offset_0_alias
	.size		__nv_reservedSMEM_offset_0_alias, 0, 64
	.other		__nv_reservedSMEM_offset_0_alias,@"STO_CUDA_RESERVED_SHARED STV_DEFAULT"
__nv_reservedSMEM_offset_0_alias:
	.zero		0
	.zero		64


//--------------------- .nv.constant0._Z18ActivationFunctionPffii --------------------------
	.section	.nv.constant0._Z18ActivationFunctionPffii,"a",@progbits
	.sectionflags	@""
	.align	4
.nv.constant0._Z18ActivationFunctionPffii:
	.zero		916


//--------------------- SYMBOLS --------------------------

	.type		.nv.reservedSmem.offset0,@object
	.size		.nv.reservedSmem.offset0,0x4
	.type		vprintf,@function
